//
// Generated by NVIDIA NVVM Compiler
//
// Compiler Build ID: CL-36424714
// Cuda compilation tools, release 13.0, V13.0.88
// Based on NVVM 20.0.0
//

.version 9.0
.target sm_100
.address_size 64

	// .globl	_Z17jacobi_relaxationv
.extern .func  (.param .b32 func_retval0) vprintf
(
	.param .b64 vprintf_param_0,
	.param .b64 vprintf_param_1
)
;
.global .align 4 .u32 is_done;
.global .align 4 .u32 debug_counter;
.global .align 4 .u32 arrivalLock;
.global .align 4 .u32 departureLock;
.global .align 4 .u32 count;
.global .align 8 .u64 gpu_arr_a;
.global .align 8 .u64 gpu_arr_b;
.global .align 1 .b8 $str[24] = {83, 116, 97, 114, 116, 105, 110, 103, 32, 116, 104, 114, 101, 97, 100, 32, 105, 100, 120, 61, 37, 100, 10};

.visible .entry _Z17jacobi_relaxationv()
{
	.local .align 8 .b8 	__local_depot0[8];
	.reg .b64 	%SP;
	.reg .b64 	%SPL;
	.reg .pred 	%p<18>;
	.reg .b32 	%r<37>;
	.reg .b32 	%f<158>;
	.reg .b64 	%rd<130>;

	mov.u64 	%SPL, __local_depot0;
	cvta.local.u64 	%SP, %SPL;
	add.u64 	%rd1, %SP, 0;
	add.u64 	%rd2, %SPL, 0;
	mov.u32 	%r8, %ctaid.x;
	mov.u32 	%r9, %ntid.x;
	mov.u32 	%r10, %tid.x;
	mad.lo.s32 	%r11, %r8, %r9, %r10;
	add.s32 	%r12, %r11, 1;
	st.local.u32 	[%rd2], %r12;
	mov.u64 	%rd3, $str;
	cvta.global.u64 	%rd4, %rd3;
	{ // callseq 0, 0
	.param .b64 param0;
	st.param.b64 	[param0], %rd4;
	.param .b64 param1;
	st.param.b64 	[param1], %rd1;
	.param .b32 retval0;
	call.uni (retval0), 
	vprintf, 
	(
	param0, 
	param1
	);
	ld.param.b32 	%r13, [retval0];
	} // callseq 0
	mad.lo.s32 	%r1, %r11, 14, 14;
	add.s32 	%r2, %r11, -9;
	add.s32 	%r3, %r11, -8;
	add.s32 	%r4, %r11, -5;
	add.s32 	%r5, %r11, -4;
	add.s32 	%r6, %r11, -2;
	mul.wide.s32 	%rd8, %r1, 4;
	mul.wide.s32 	%rd28, %r2, 4;
	mul.wide.s32 	%rd34, %r3, 4;
	mul.wide.s32 	%rd52, %r4, 4;
	mul.wide.s32 	%rd58, %r5, 4;
$L__BB0_1:
	add.s32 	%r19, %r11, -1;
	add.s32 	%r20, %r11, -3;
	add.s32 	%r21, %r11, -6;
	add.s32 	%r22, %r11, -7;
	add.s32 	%r23, %r11, -10;
	add.s32 	%r24, %r11, -11;
	add.s32 	%r25, %r11, -12;
	ld.global.u64 	%rd5, [gpu_arr_a];
	mul.wide.s32 	%rd6, %r25, 4;
	add.s64 	%rd7, %rd5, %rd6;
	ld.f32 	%f2, [%rd7];
	ld.f32 	%f3, [%rd7+112];
	add.f32 	%f4, %f2, %f3;
	add.s64 	%rd9, %rd5, %rd8;
	ld.f32 	%f5, [%rd9];
	add.f32 	%f6, %f4, %f5;
	ld.f32 	%f7, [%rd9+8];
	add.f32 	%f8, %f6, %f7;
	mul.f32 	%f9, %f8, 0f3E800000;
	ld.global.u64 	%rd10, [gpu_arr_b];
	add.s64 	%rd11, %rd10, %rd8;
	st.f32 	[%rd11+4], %f9;
	ld.global.u64 	%rd12, [gpu_arr_b];
	add.s64 	%rd13, %rd12, %rd8;
	ld.f32 	%f10, [%rd13+4];
	ld.global.u64 	%rd14, [gpu_arr_a];
	add.s64 	%rd15, %rd14, %rd8;
	ld.f32 	%f11, [%rd15+4];
	sub.f32 	%f12, %f10, %f11;
	abs.f32 	%f13, %f12;
	max.f32 	%f14, %f13, 0f00000000;
	mul.wide.s32 	%rd16, %r24, 4;
	add.s64 	%rd17, %rd14, %rd16;
	ld.f32 	%f15, [%rd17];
	ld.f32 	%f16, [%rd17+112];
	add.f32 	%f17, %f15, %f16;
	add.f32 	%f18, %f17, %f11;
	ld.f32 	%f19, [%rd15+12];
	add.f32 	%f20, %f18, %f19;
	mul.f32 	%f21, %f20, 0f3E800000;
	st.f32 	[%rd13+8], %f21;
	ld.global.u64 	%rd18, [gpu_arr_b];
	add.s64 	%rd19, %rd18, %rd8;
	ld.f32 	%f22, [%rd19+8];
	ld.global.u64 	%rd20, [gpu_arr_a];
	add.s64 	%rd21, %rd20, %rd8;
	ld.f32 	%f23, [%rd21+8];
	sub.f32 	%f24, %f22, %f23;
	abs.f32 	%f25, %f24;
	setp.gt.f32 	%p1, %f25, %f14;
	selp.f32 	%f26, %f25, %f14, %p1;
	mul.wide.s32 	%rd22, %r23, 4;
	add.s64 	%rd23, %rd20, %rd22;
	ld.f32 	%f27, [%rd23];
	ld.f32 	%f28, [%rd23+112];
	add.f32 	%f29, %f27, %f28;
	add.f32 	%f30, %f29, %f23;
	ld.f32 	%f31, [%rd21+16];
	add.f32 	%f32, %f30, %f31;
	mul.f32 	%f33, %f32, 0f3E800000;
	st.f32 	[%rd19+12], %f33;
	ld.global.u64 	%rd24, [gpu_arr_b];
	add.s64 	%rd25, %rd24, %rd8;
	ld.f32 	%f34, [%rd25+12];
	ld.global.u64 	%rd26, [gpu_arr_a];
	add.s64 	%rd27, %rd26, %rd8;
	ld.f32 	%f35, [%rd27+12];
	sub.f32 	%f36, %f34, %f35;
	abs.f32 	%f37, %f36;
	setp.gt.f32 	%p2, %f37, %f26;
	selp.f32 	%f38, %f37, %f26, %p2;
	add.s64 	%rd29, %rd26, %rd28;
	ld.f32 	%f39, [%rd29];
	ld.f32 	%f40, [%rd29+112];
	add.f32 	%f41, %f39, %f40;
	add.f32 	%f42, %f41, %f35;
	ld.f32 	%f43, [%rd27+20];
	add.f32 	%f44, %f42, %f43;
	mul.f32 	%f45, %f44, 0f3E800000;
	st.f32 	[%rd25+16], %f45;
	ld.global.u64 	%rd30, [gpu_arr_b];
	add.s64 	%rd31, %rd30, %rd8;
	ld.f32 	%f46, [%rd31+16];
	ld.global.u64 	%rd32, [gpu_arr_a];
	add.s64 	%rd33, %rd32, %rd8;
	ld.f32 	%f47, [%rd33+16];
	sub.f32 	%f48, %f46, %f47;
	abs.f32 	%f49, %f48;
	setp.gt.f32 	%p3, %f49, %f38;
	selp.f32 	%f50, %f49, %f38, %p3;
	add.s64 	%rd35, %rd32, %rd34;
	ld.f32 	%f51, [%rd35];
	ld.f32 	%f52, [%rd35+112];
	add.f32 	%f53, %f51, %f52;
	add.f32 	%f54, %f53, %f47;
	ld.f32 	%f55, [%rd33+24];
	add.f32 	%f56, %f54, %f55;
	mul.f32 	%f57, %f56, 0f3E800000;
	st.f32 	[%rd31+20], %f57;
	ld.global.u64 	%rd36, [gpu_arr_b];
	add.s64 	%rd37, %rd36, %rd8;
	ld.f32 	%f58, [%rd37+20];
	ld.global.u64 	%rd38, [gpu_arr_a];
	add.s64 	%rd39, %rd38, %rd8;
	ld.f32 	%f59, [%rd39+20];
	sub.f32 	%f60, %f58, %f59;
	abs.f32 	%f61, %f60;
	setp.gt.f32 	%p4, %f61, %f50;
	selp.f32 	%f62, %f61, %f50, %p4;
	mul.wide.s32 	%rd40, %r22, 4;
	add.s64 	%rd41, %rd38, %rd40;
	ld.f32 	%f63, [%rd41];
	ld.f32 	%f64, [%rd41+112];
	add.f32 	%f65, %f63, %f64;
	add.f32 	%f66, %f65, %f59;
	ld.f32 	%f67, [%rd39+28];
	add.f32 	%f68, %f66, %f67;
	mul.f32 	%f69, %f68, 0f3E800000;
	st.f32 	[%rd37+24], %f69;
	ld.global.u64 	%rd42, [gpu_arr_b];
	add.s64 	%rd43, %rd42, %rd8;
	ld.f32 	%f70, [%rd43+24];
	ld.global.u64 	%rd44, [gpu_arr_a];
	add.s64 	%rd45, %rd44, %rd8;
	ld.f32 	%f71, [%rd45+24];
	sub.f32 	%f72, %f70, %f71;
	abs.f32 	%f73, %f72;
	setp.gt.f32 	%p5, %f73, %f62;
	selp.f32 	%f74, %f73, %f62, %p5;
	mul.wide.s32 	%rd46, %r21, 4;
	add.s64 	%rd47, %rd44, %rd46;
	ld.f32 	%f75, [%rd47];
	ld.f32 	%f76, [%rd47+112];
	add.f32 	%f77, %f75, %f76;
	add.f32 	%f78, %f77, %f71;
	ld.f32 	%f79, [%rd45+32];
	add.f32 	%f80, %f78, %f79;
	mul.f32 	%f81, %f80, 0f3E800000;
	st.f32 	[%rd43+28], %f81;
	ld.global.u64 	%rd48, [gpu_arr_b];
	add.s64 	%rd49, %rd48, %rd8;
	ld.f32 	%f82, [%rd49+28];
	ld.global.u64 	%rd50, [gpu_arr_a];
	add.s64 	%rd51, %rd50, %rd8;
	ld.f32 	%f83, [%rd51+28];
	sub.f32 	%f84, %f82, %f83;
	abs.f32 	%f85, %f84;
	setp.gt.f32 	%p6, %f85, %f74;
	selp.f32 	%f86, %f85, %f74, %p6;
	add.s64 	%rd53, %rd50, %rd52;
	ld.f32 	%f87, [%rd53];
	ld.f32 	%f88, [%rd53+112];
	add.f32 	%f89, %f87, %f88;
	add.f32 	%f90, %f89, %f83;
	ld.f32 	%f91, [%rd51+36];
	add.f32 	%f92, %f90, %f91;
	mul.f32 	%f93, %f92, 0f3E800000;
	st.f32 	[%rd49+32], %f93;
	ld.global.u64 	%rd54, [gpu_arr_b];
	add.s64 	%rd55, %rd54, %rd8;
	ld.f32 	%f94, [%rd55+32];
	ld.global.u64 	%rd56, [gpu_arr_a];
	add.s64 	%rd57, %rd56, %rd8;
	ld.f32 	%f95, [%rd57+32];
	sub.f32 	%f96, %f94, %f95;
	abs.f32 	%f97, %f96;
	setp.gt.f32 	%p7, %f97, %f86;
	selp.f32 	%f98, %f97, %f86, %p7;
	add.s64 	%rd59, %rd56, %rd58;
	ld.f32 	%f99, [%rd59];
	ld.f32 	%f100, [%rd59+112];
	add.f32 	%f101, %f99, %f100;
	add.f32 	%f102, %f101, %f95;
	ld.f32 	%f103, [%rd57+40];
	add.f32 	%f104, %f102, %f103;
	mul.f32 	%f105, %f104, 0f3E800000;
	st.f32 	[%rd55+36], %f105;
	ld.global.u64 	%rd60, [gpu_arr_b];
	add.s64 	%rd61, %rd60, %rd8;
	ld.f32 	%f106, [%rd61+36];
	ld.global.u64 	%rd62, [gpu_arr_a];
	add.s64 	%rd63, %rd62, %rd8;
	ld.f32 	%f107, [%rd63+36];
	sub.f32 	%f108, %f106, %f107;
	abs.f32 	%f109, %f108;
	setp.gt.f32 	%p8, %f109, %f98;
	selp.f32 	%f110, %f109, %f98, %p8;
	mul.wide.s32 	%rd64, %r20, 4;
	add.s64 	%rd65, %rd62, %rd64;
	ld.f32 	%f111, [%rd65];
	ld.f32 	%f112, [%rd65+112];
	add.f32 	%f113, %f111, %f112;
	add.f32 	%f114, %f113, %f107;
	ld.f32 	%f115, [%rd63+44];
	add.f32 	%f116, %f114, %f115;
	mul.f32 	%f117, %f116, 0f3E800000;
	st.f32 	[%rd61+40], %f117;
	ld.global.u64 	%rd66, [gpu_arr_b];
	add.s64 	%rd67, %rd66, %rd8;
	ld.f32 	%f118, [%rd67+40];
	ld.global.u64 	%rd68, [gpu_arr_a];
	add.s64 	%rd69, %rd68, %rd8;
	ld.f32 	%f119, [%rd69+40];
	sub.f32 	%f120, %f118, %f119;
	abs.f32 	%f121, %f120;
	setp.gt.f32 	%p9, %f121, %f110;
	selp.f32 	%f122, %f121, %f110, %p9;
	mul.wide.s32 	%rd70, %r6, 4;
	add.s64 	%rd71, %rd68, %rd70;
	ld.f32 	%f123, [%rd71];
	ld.f32 	%f124, [%rd71+112];
	add.f32 	%f125, %f123, %f124;
	add.f32 	%f126, %f125, %f119;
	ld.f32 	%f127, [%rd69+48];
	add.f32 	%f128, %f126, %f127;
	mul.f32 	%f129, %f128, 0f3E800000;
	st.f32 	[%rd67+44], %f129;
	ld.global.u64 	%rd72, [gpu_arr_b];
	add.s64 	%rd73, %rd72, %rd8;
	ld.f32 	%f130, [%rd73+44];
	ld.global.u64 	%rd74, [gpu_arr_a];
	add.s64 	%rd75, %rd74, %rd8;
	ld.f32 	%f131, [%rd75+44];
	sub.f32 	%f132, %f130, %f131;
	abs.f32 	%f133, %f132;
	setp.gt.f32 	%p10, %f133, %f122;
	selp.f32 	%f134, %f133, %f122, %p10;
	mul.wide.s32 	%rd76, %r19, 4;
	add.s64 	%rd77, %rd74, %rd76;
	ld.f32 	%f135, [%rd77];
	ld.f32 	%f136, [%rd77+112];
	add.f32 	%f137, %f135, %f136;
	add.f32 	%f138, %f137, %f131;
	ld.f32 	%f139, [%rd75+52];
	add.f32 	%f140, %f138, %f139;
	mul.f32 	%f141, %f140, 0f3E800000;
	st.f32 	[%rd73+48], %f141;
	ld.global.u64 	%rd78, [gpu_arr_b];
	add.s64 	%rd79, %rd78, %rd8;
	ld.f32 	%f142, [%rd79+48];
	ld.global.u64 	%rd80, [gpu_arr_a];
	add.s64 	%rd81, %rd80, %rd8;
	ld.f32 	%f143, [%rd81+48];
	sub.f32 	%f144, %f142, %f143;
	abs.f32 	%f145, %f144;
	setp.gt.f32 	%p11, %f145, %f134;
	selp.f32 	%f1, %f145, %f134, %p11;
	bar.sync 	0;
	ld.global.u64 	%rd82, [gpu_arr_b];
	add.s64 	%rd83, %rd82, %rd8;
	ld.f32 	%f146, [%rd83+4];
	ld.global.u64 	%rd84, [gpu_arr_a];
	add.s64 	%rd85, %rd84, %rd8;
	st.f32 	[%rd85+4], %f146;
	ld.global.u64 	%rd86, [gpu_arr_b];
	add.s64 	%rd87, %rd86, %rd8;
	ld.f32 	%f147, [%rd87+8];
	ld.global.u64 	%rd88, [gpu_arr_a];
	add.s64 	%rd89, %rd88, %rd8;
	st.f32 	[%rd89+8], %f147;
	ld.global.u64 	%rd90, [gpu_arr_b];
	add.s64 	%rd91, %rd90, %rd8;
	ld.f32 	%f148, [%rd91+12];
	ld.global.u64 	%rd92, [gpu_arr_a];
	add.s64 	%rd93, %rd92, %rd8;
	st.f32 	[%rd93+12], %f148;
	ld.global.u64 	%rd94, [gpu_arr_b];
	add.s64 	%rd95, %rd94, %rd8;
	ld.f32 	%f149, [%rd95+16];
	ld.global.u64 	%rd96, [gpu_arr_a];
	add.s64 	%rd97, %rd96, %rd8;
	st.f32 	[%rd97+16], %f149;
	ld.global.u64 	%rd98, [gpu_arr_b];
	add.s64 	%rd99, %rd98, %rd8;
	ld.f32 	%f150, [%rd99+20];
	ld.global.u64 	%rd100, [gpu_arr_a];
	add.s64 	%rd101, %rd100, %rd8;
	st.f32 	[%rd101+20], %f150;
	ld.global.u64 	%rd102, [gpu_arr_b];
	add.s64 	%rd103, %rd102, %rd8;
	ld.f32 	%f151, [%rd103+24];
	ld.global.u64 	%rd104, [gpu_arr_a];
	add.s64 	%rd105, %rd104, %rd8;
	st.f32 	[%rd105+24], %f151;
	ld.global.u64 	%rd106, [gpu_arr_b];
	add.s64 	%rd107, %rd106, %rd8;
	ld.f32 	%f152, [%rd107+28];
	ld.global.u64 	%rd108, [gpu_arr_a];
	add.s64 	%rd109, %rd108, %rd8;
	st.f32 	[%rd109+28], %f152;
	ld.global.u64 	%rd110, [gpu_arr_b];
	add.s64 	%rd111, %rd110, %rd8;
	ld.f32 	%f153, [%rd111+32];
	ld.global.u64 	%rd112, [gpu_arr_a];
	add.s64 	%rd113, %rd112, %rd8;
	st.f32 	[%rd113+32], %f153;
	ld.global.u64 	%rd114, [gpu_arr_b];
	add.s64 	%rd115, %rd114, %rd8;
	ld.f32 	%f154, [%rd115+36];
	ld.global.u64 	%rd116, [gpu_arr_a];
	add.s64 	%rd117, %rd116, %rd8;
	st.f32 	[%rd117+36], %f154;
	ld.global.u64 	%rd118, [gpu_arr_b];
	add.s64 	%rd119, %rd118, %rd8;
	ld.f32 	%f155, [%rd119+40];
	ld.global.u64 	%rd120, [gpu_arr_a];
	add.s64 	%rd121, %rd120, %rd8;
	st.f32 	[%rd121+40], %f155;
	ld.global.u64 	%rd122, [gpu_arr_b];
	add.s64 	%rd123, %rd122, %rd8;
	ld.f32 	%f156, [%rd123+44];
	ld.global.u64 	%rd124, [gpu_arr_a];
	add.s64 	%rd125, %rd124, %rd8;
	st.f32 	[%rd125+44], %f156;
	ld.global.u64 	%rd126, [gpu_arr_b];
	add.s64 	%rd127, %rd126, %rd8;
	ld.f32 	%f157, [%rd127+48];
	ld.global.u64 	%rd128, [gpu_arr_a];
	add.s64 	%rd129, %rd128, %rd8;
	st.f32 	[%rd129+48], %f157;
$L__BB0_2:
	atom.relaxed.global.cas.b32 	%r26, [arrivalLock], 0, 1;
	setp.ne.s32 	%p12, %r26, 0;
	@%p12 bra 	$L__BB0_2;
	setp.lt.f32 	%p13, %f1, 0f3B449BA6;
	atom.global.add.u32 	%r27, [count], 1;
	selp.u32 	%r28, 1, 0, %p13;
	atom.global.and.b32 	%r29, [is_done], %r28;
	setp.gt.s32 	%p14, %r27, 10;
	@%p14 bra 	$L__BB0_5;
	atom.global.exch.b32 	%r31, [arrivalLock], 0;
	bra.uni 	$L__BB0_6;
$L__BB0_5:
	atom.global.exch.b32 	%r30, [departureLock], 0;
$L__BB0_6:
	atom.relaxed.global.cas.b32 	%r32, [departureLock], 0, 1;
	setp.ne.s32 	%p15, %r32, 0;
	@%p15 bra 	$L__BB0_6;
	atom.global.add.u32 	%r33, [count], -1;
	ld.global.u32 	%r7, [is_done];
	setp.lt.s32 	%p16, %r33, 2;
	@%p16 bra 	$L__BB0_9;
	atom.global.exch.b32 	%r36, [departureLock], 0;
	bra.uni 	$L__BB0_10;
$L__BB0_9:
	atom.global.exch.b32 	%r34, [is_done], 1;
	atom.global.exch.b32 	%r35, [arrivalLock], 0;
$L__BB0_10:
	setp.eq.s32 	%p17, %r7, 0;
	@%p17 bra 	$L__BB0_1;
	ret;

}


// ===== COMPILED SASS (sm_100) =====

	.target	sm_100

	.elftype	@"ET_EXEC"


//--------------------- .note.nv.tkinfo           --------------------------
	.section	.note.nv.tkinfo,"",@"SHT_NOTE"
	.sectionflags	@"SHF_NOTE_NV_TKINFO"
	.tkinfo
        /*0018*/ 	.word	0x00000002
        /*0030*/ 	.string	""
        /*0030*/ 	.string	"ptxas"
        /*0030*/ 	.string	"Cuda compilation tools, release 13.0, V13.0.88"
        /*0030*/ 	.string	"Build cuda_13.0.r13.0/compiler.36424714_0"
        /*0030*/ 	.string	"-arch sm_100 -m 64 "



//--------------------- .note.nv.cuinfo           --------------------------
	.section	.note.nv.cuinfo,"",@"SHT_NOTE"
	.sectionflags	@"SHF_NOTE_NV_CUINFO"
        /*0018*/ 	.short	0x0002
        /*001a*/ 	.short	0x0064
        /*001c*/ 	.short	0x0082
	.zero		2


//--------------------- .nv.info                  --------------------------
	.section	.nv.info,"",@"SHT_CUDA_INFO"
	.align	4


	//----- nvinfo : EIATTR_REGCOUNT
	.align		4
        /*0000*/ 	.byte	0x04, 0x2f
        /*0002*/ 	.short	(.L_9 - .L_8)
	.align		4
.L_8:
        /*0004*/ 	.word	index@(_Z17jacobi_relaxationv)
        /*0008*/ 	.word	0x00000020


	//----- nvinfo : EIATTR_FRAME_SIZE
	.align		4
.L_9:
        /*000c*/ 	.byte	0x04, 0x11
        /*000e*/ 	.short	(.L_11 - .L_10)
	.align		4
.L_10:
        /*0010*/ 	.word	index@(_Z17jacobi_relaxationv)
        /*0014*/ 	.word	0x00000008


	//----- nvinfo : EIATTR_MIN_STACK_SIZE
	.align		4
.L_11:
        /*0018*/ 	.byte	0x04, 0x12
        /*001a*/ 	.short	(.L_13 - .L_12)
	.align		4
.L_12:
        /*001c*/ 	.word	index@(_Z17jacobi_relaxationv)
        /*0020*/ 	.word	0x00000008
.L_13:


//--------------------- .nv.compat                --------------------------
	.section	.nv.compat,"",@"SHT_CUDA_COMPAT_INFO"
	.align	4
        /*0000*/ 	.byte	0x02, 0x09, 0x00, 0x00, 0x02, 0x02, 0x01, 0x00, 0x02, 0x05, 0x05, 0x00, 0x03, 0x07, 0x01, 0x01
        /*0010*/ 	.byte	0x02, 0x03, 0x00, 0x00, 0x02, 0x06, 0x01, 0x00, 0x04, 0x0b, 0x08, 0x00, 0x01, 0x00, 0x00, 0x00
        /*0020*/ 	.byte	0x00, 0x00, 0x00, 0x00


//--------------------- .nv.info._Z17jacobi_relaxationv --------------------------
	.section	.nv.info._Z17jacobi_relaxationv,"",@"SHT_CUDA_INFO"
	.sectionflags	@""
	.align	4


	//----- nvinfo : EIATTR_CUDA_API_VERSION
	.align		4
        /*0000*/ 	.byte	0x04, 0x37
        /*0002*/ 	.short	(.L_15 - .L_14)
.L_14:
        /*0004*/ 	.word	0x00000082


	//----- nvinfo : EIATTR_SPARSE_MMA_MASK
	.align		4
.L_15:
        /*0008*/ 	.byte	0x03, 0x50
        /*000a*/ 	.short	0x0000


	//----- nvinfo : EIATTR_MAXREG_COUNT
	.align		4
        /*000c*/ 	.byte	0x03, 0x1b
        /*000e*/ 	.short	0x00ff


	//----- nvinfo : EIATTR_NUM_BARRIERS
	.align		4
        /*0010*/ 	.byte	0x02, 0x4c
        /*0012*/ 	.byte	0x01
	.zero		1


	//----- nvinfo : EIATTR_EXTERNS
	.align		4
        /*0014*/ 	.byte	0x04, 0x0f
        /*0016*/ 	.short	(.L_17 - .L_16)


	//   ....[0]....
	.align		4
.L_16:
        /*0018*/ 	.word	index@(vprintf)


	//----- nvinfo : EIATTR_MERCURY_ISA_VERSION
	.align		4
.L_17:
        /*001c*/ 	.byte	0x03, 0x5f
        /*001e*/ 	.short	0x0101


	//----- nvinfo : EIATTR_INT_WARP_WIDE_INSTR_OFFSETS
	.align		4
        /*0020*/ 	.byte	0x04, 0x31
        /*0022*/ 	.short	(.L_19 - .L_18)


	//   ....[0]....
.L_18:
        /*0024*/ 	.word	0x00001620


	//   ....[1]....
        /*0028*/ 	.word	0x000016e0


	//   ....[2]....
        /*002c*/ 	.word	0x00001740


	//   ....[3]....
        /*0030*/ 	.word	0x000018a0


	//   ....[4]....
        /*0034*/ 	.word	0x00001980


	//----- nvinfo : EIATTR_VRC_CTA_INIT_COUNT
	.align		4
.L_19:
        /*0038*/ 	.byte	0x02, 0x4a
	.zero		1
	.zero		1


	//----- nvinfo : EIATTR_SYSCALL_OFFSETS
	.align		4
        /*003c*/ 	.byte	0x04, 0x46
        /*003e*/ 	.short	(.L_21 - .L_20)


	//   ....[0]....
.L_20:
        /*0040*/ 	.word	0x00000120


	//----- nvinfo : EIATTR_EXIT_INSTR_OFFSETS
	.align		4
.L_21:
        /*0044*/ 	.byte	0x04, 0x1c
        /*0046*/ 	.short	(.L_23 - .L_22)


	//   ....[0]....
.L_22:
        /*0048*/ 	.word	0x00001aa0


	//----- nvinfo : EIATTR_CRS_STACK_SIZE
	.align		4
.L_23:
        /*004c*/ 	.byte	0x04, 0x1e
        /*004e*/ 	.short	(.L_25 - .L_24)
.L_24:
        /*0050*/ 	.word	0x00000000


	//----- nvinfo : EIATTR_SW_WAR
	.align		4
.L_25:
        /*0054*/ 	.byte	0x04, 0x36
        /*0056*/ 	.short	(.L_27 - .L_26)
.L_26:
        /*0058*/ 	.word	0x00000008
.L_27:


//--------------------- .nv.callgraph             --------------------------
	.section	.nv.callgraph,"",@"SHT_CUDA_CALLGRAPH"
	.align	4
	.sectionentsize	8
	.align		4
        /*0000*/ 	.word	0x00000000
	.align		4
        /*0004*/ 	.word	0xffffffff
	.align		4
        /*0008*/ 	.word	index@(_Z17jacobi_relaxationv)
	.align		4
        /*000c*/ 	.word	index@(vprintf)
	.align		4
        /*0010*/ 	.word	0x00000000
	.align		4
        /*0014*/ 	.word	0xfffffffe
	.align		4
        /*0018*/ 	.word	0x00000000
	.align		4
        /*001c*/ 	.word	0xfffffffd
	.align		4
        /*0020*/ 	.word	0x00000000
	.align		4
        /*0024*/ 	.word	0xfffffffc


//--------------------- .nv.constant4             --------------------------
	.section	.nv.constant4,"a",@progbits
	.align	8
	.align		8
.nv.constant4:
        /*0000*/ 	.dword	vprintf
	.align		8
        /*0008*/ 	.dword	is_done
	.align		8
        /*0010*/ 	.dword	debug_counter
	.align		8
        /*0018*/ 	.dword	arrivalLock
	.align		8
        /*0020*/ 	.dword	departureLock
	.align		8
        /*0028*/ 	.dword	count
	.align		8
        /*0030*/ 	.dword	gpu_arr_a
	.align		8
        /*0038*/ 	.dword	gpu_arr_b
	.align		8
        /*0040*/ 	.dword	$str


//--------------------- .text._Z17jacobi_relaxationv --------------------------
	.section	.text._Z17jacobi_relaxationv,"ax",@progbits
	.align	128
        .global         _Z17jacobi_relaxationv
        .type           _Z17jacobi_relaxationv,@function
        .size           _Z17jacobi_relaxationv,(.L_x_13 - _Z17jacobi_relaxationv)
        .other          _Z17jacobi_relaxationv,@"STO_CUDA_ENTRY STV_DEFAULT"
_Z17jacobi_relaxationv:
.text._Z17jacobi_relaxationv:
[----:B------:R-:W0:Y:S01]  /*0000*/  LDC R1, c[0x0][0x37c] ;  /* 0x0000df00ff017b82 */ /* 0x000e220000000800 */
[----:B------:R-:W1:Y:S01]  /*0010*/  S2R R3, SR_TID.X ;  /* 0x0000000000037919 */ /* 0x000e620000002100 */
[----:B------:R-:W2:Y:S06]  /*0020*/  LDCU UR5, c[0x0][0x2fc] ;  /* 0x00005f80ff0577ac */ /* 0x000eac0008000800 */
[----:B------:R-:W1:Y:S01]  /*0030*/  S2UR UR4, SR_CTAID.X ;  /* 0x00000000000479c3 */ /* 0x000e620000002500 */
[----:B0-----:R-:W-:Y:S01]  /*0040*/  IADD3 R1, PT, PT, R1, -0x8, RZ ;  /* 0xfffffff801017810 */ /* 0x001fe20007ffe0ff */
[----:B------:R-:W0:Y:S06]  /*0050*/  LDCU.64 UR6, c[0x4][0x40] ;  /* 0x01000800ff0677ac */ /* 0x000e2c0008000a00 */
[----:B------:R-:W1:Y:S01]  /*0060*/  LDC R2, c[0x0][0x360] ;  /* 0x0000d800ff027b82 */ /* 0x000e620000000800 */
[----:B0-----:R-:W-:-:S02]  /*0070*/  MOV R4, UR6 ;  /* 0x0000000600047c02 */ /* 0x001fc40008000f00 */
[----:B------:R-:W-:Y:S01]  /*0080*/  MOV R5, UR7 ;  /* 0x0000000700057c02 */ /* 0x000fe20008000f00 */
[----:B-1----:R-:W-:Y:S01]  /*0090*/  IMAD R2, R2, UR4, R3 ;  /* 0x0000000402027c24 */ /* 0x002fe2000f8e0203 */
[----:B------:R-:W-:Y:S01]  /*00a0*/  MOV R3, 0x0 ;  /* 0x0000000000037802 */ /* 0x000fe20000000f00 */
[----:B------:R-:W0:Y:S03]  /*00b0*/  LDCU UR4, c[0x0][0x2f8] ;  /* 0x00005f00ff0477ac */ /* 0x000e260008000800 */
[----:B------:R-:W-:Y:S01]  /*00c0*/  IADD3 R0, PT, PT, R2, 0x1, RZ ;  /* 0x0000000102007810 */ /* 0x000fe20007ffe0ff */
[----:B------:R1:W3:Y:S04]  /*00d0*/  LDC.64 R8, c[0x4][R3] ;  /* 0x0100000003087b82 */ /* 0x0002e80000000a00 */
[----:B------:R1:W-:Y:S01]  /*00e0*/  STL [R1], R0 ;  /* 0x0000000001007387 */ /* 0x0003e20000100800 */
[----:B0-----:R-:W-:-:S04]  /*00f0*/  IADD3 R6, P0, PT, R1, UR4, RZ ;  /* 0x0000000401067c10 */ /* 0x001fc8000ff1e0ff */
[----:B-12---:R-:W-:-:S09]  /*0100*/  IADD3.X R7, PT, PT, RZ, UR5, RZ, P0, !PT ;  /* 0x00000005ff077c10 */ /* 0x006fd200087fe4ff */
[----:B------:R-:W-:-:S07]  /*0110*/  LEPC R20, `(.L_x_0) ;  /* 0x000000001014794e */ /* 0x000fce0000000000 */
[----:B---3--:R-:W-:Y:S05]  /*0120*/  CALL.ABS.NOINC R8 ;  /* 0x0000000008007343 */ /* 0x008fea0003c00000 */
.L_x_0:
[----:B------:R-:W0:Y:S01]  /*0130*/  LDC.64 R10, c[0x0][0x358] ;  /* 0x0000d600ff0a7b82 */ /* 0x000e220000000a00 */
[----:B------:R-:W-:Y:S01]  /*0140*/  HFMA2 R7, -RZ, RZ, 0, 8.3446502685546875e-07 ;  /* 0x0000000eff077431 */ /* 0x000fe200000001ff */
[C---:B------:R-:W-:Y:S02]  /*0150*/  IADD3 R0, PT, PT, R2.reuse, -0x9, RZ ;  /* 0xfffffff702007810 */ /* 0x040fe40007ffe0ff */
[C---:B------:R-:W-:Y:S02]  /*0160*/  IADD3 R3, PT, PT, R2.reuse, -0x8, RZ ;  /* 0xfffffff802037810 */ /* 0x040fe40007ffe0ff */
[C---:B------:R-:W-:Y:S02]  /*0170*/  IADD3 R4, PT, PT, R2.reuse, -0x5, RZ ;  /* 0xfffffffb02047810 */ /* 0x040fe40007ffe0ff */
[C---:B------:R-:W-:Y:S02]  /*0180*/  IADD3 R5, PT, PT, R2.reuse, -0x4, RZ ;  /* 0xfffffffc02057810 */ /* 0x040fe40007ffe0ff */
[C---:B------:R-:W-:Y:S01]  /*0190*/  IADD3 R6, PT, PT, R2.reuse, -0x2, RZ ;  /* 0xfffffffe02067810 */ /* 0x040fe20007ffe0ff */
[----:B------:R-:W-:-:S07]  /*01a0*/  IMAD R7, R2, R7, 0xe ;  /* 0x0000000e02077424 */ /* 0x000fce00078e0207 */
.L_x_11:
[----:B-1----:R-:W1:Y:S01]  /*01b0*/  LDC.64 R12, c[0x4][0x30] ;  /* 0x01000c00ff0c7b82 */ /* 0x002e620000000a00 */
[----:B0-----:R-:W-:Y:S02]  /*01c0*/  R2UR UR4, R10 ;  /* 0x000000000a0472ca */ /* 0x001fe400000e0000 */
[----:B------:R-:W-:-:S13]  /*01d0*/  R2UR UR5, R11 ;  /* 0x000000000b0572ca */ /* 0x000fda00000e0000 */
[----:B-12---:R-:W2:Y:S01]  /*01e0*/  LDG.E.64 R8, desc[UR4][R12.64] ;  /* 0x000000040c087981 */ /* 0x006ea2000c1e1b00 */
[----:B------:R-:W-:Y:S01]  /*01f0*/  R2UR UR6, R10 ;  /* 0x000000000a0672ca */ /* 0x000fe200000e0000 */
[----:B------:R-:W0:Y:S01]  /*0200*/  LDC.64 R14, c[0x4][0x38] ;  /* 0x01000e00ff0e7b82 */ /* 0x000e220000000a00 */
[C---:B------:R-:W-:Y:S02]  /*0210*/  R2UR UR7, R11.reuse ;  /* 0x000000000b0772ca */ /* 0x040fe400000e0000 */
[----:B------:R-:W-:Y:S02]  /*0220*/  IADD3 R19, PT, PT, R2, -0xc, RZ ;  /* 0xfffffff402137810 */ /* 0x000fe40007ffe0ff */
[C---:B------:R-:W-:Y:S02]  /*0230*/  R2UR UR8, R10.reuse ;  /* 0x000000000a0872ca */ /* 0x040fe400000e0000 */
[----:B------:R-:W-:Y:S02]  /*0240*/  R2UR UR9, R11 ;  /* 0x000000000b0972ca */ /* 0x000fe400000e0000 */
[----:B------:R-:W-:-:S02]  /*0250*/  R2UR UR10, R10 ;  /* 0x000000000a0a72ca */ /* 0x000fc400000e0000 */
[C---:B------:R-:W-:Y:S02]  /*0260*/  R2UR UR11, R11.reuse ;  /* 0x000000000b0b72ca */ /* 0x040fe400000e0000 */
[----:B------:R-:W-:Y:S02]  /*0270*/  R2UR UR12, R10 ;  /* 0x000000000a0c72ca */ /* 0x000fe400000e0000 */
[----:B------:R-:W-:-:S13]  /*0280*/  R2UR UR13, R11 ;  /* 0x000000000b0d72ca */ /* 0x000fda00000e0000 */
[----:B0-----:R-:W3:Y:S01]  /*0290*/  LDG.E.64 R16, desc[UR12][R14.64] ;  /* 0x0000000c0e107981 */ /* 0x001ee2000c1e1b00 */
[----:B--2---:R-:W-:-:S04]  /*02a0*/  IMAD.WIDE R18, R19, 0x4, R8 ;  /* 0x0000000413127825 */ /* 0x004fc800078e0208 */
[C---:B------:R-:W-:Y:S01]  /*02b0*/  IMAD.WIDE R8, R7.reuse, 0x4, R8 ;  /* 0x0000000407087825 */ /* 0x040fe200078e0208 */
[----:B------:R-:W2:Y:S04]  /*02c0*/  LD.E R20, desc[UR4][R18.64] ;  /* 0x0000000412147980 */ /* 0x000ea8000c101900 */
[----:B------:R-:W2:Y:S04]  /*02d0*/  LD.E R21, desc[UR6][R18.64+0x70] ;  /* 0x0000700612157980 */ /* 0x000ea8000c101900 */
[----:B------:R-:W4:Y:S04]  /*02e0*/  LD.E R23, desc[UR8][R8.64] ;  /* 0x0000000808177980 */ /* 0x000f28000c101900 */
[----:B------:R-:W5:Y:S01]  /*02f0*/  LD.E R25, desc[UR10][R8.64+0x8] ;  /* 0x0000080a08197980 */ /* 0x000f62000c101900 */
[----:B---3--:R-:W-:-:S04]  /*0300*/  IMAD.WIDE R16, R7, 0x4, R16 ;  /* 0x0000000407107825 */ /* 0x008fc800078e0210 */
[----:B--2---:R-:W-:-:S04]  /*0310*/  FADD R20, R20, R21 ;  /* 0x0000001514147221 */ /* 0x004fc80000000000 */
[----:B----4-:R-:W-:-:S04]  /*0320*/  FADD R20, R20, R23 ;  /* 0x0000001714147221 */ /* 0x010fc80000000000 */
[----:B-----5:R-:W-:-:S04]  /*0330*/  FADD R20, R20, R25 ;  /* 0x0000001914147221 */ /* 0x020fc80000000000 */
[----:B------:R-:W-:-:S05]  /*0340*/  FMUL R21, R20, 0.25 ;  /* 0x3e80000014157820 */ /* 0x000fca0000400000 */
[----:B------:R0:W-:Y:S04]  /*0350*/  ST.E desc[UR4][R16.64+0x4], R21 ;  /* 0x0000041510007985 */ /* 0x0001e8000c101904 */
[----:B------:R-:W2:Y:S01]  /*0360*/  LDG.E.64 R18, desc[UR6][R12.64] ;  /* 0x000000060c127981 */ /* 0x000ea2000c1e1b00 */
[----:B------:R-:W-:-:S03]  /*0370*/  IADD3 R23, PT, PT, R2, -0xb, RZ ;  /* 0xfffffff502177810 */ /* 0x000fc60007ffe0ff */
[----:B0-----:R-:W3:Y:S02]  /*0380*/  LDG.E.64 R20, desc[UR4][R14.64] ;  /* 0x000000040e147981 */ /* 0x001ee4000c1e1b00 */
        /* <DEDUP_REMOVED lines=25> */
[----:B------:R-:W-:Y:S02]  /*0520*/  FMUL R23, R8, 0.25 ;  /* 0x3e80000008177820 */ /* 0x000fe40000400000 */
[----:B------:R0:W2:Y:S04]  /*0530*/  LD.E R8, desc[UR4][R20.64+0x4] ;  /* 0x0000040414087980 */ /* 0x0000a8000c101900 */
[----:B------:R1:W-:Y:S04]  /*0540*/  ST.E desc[UR6][R26.64+0xc], R23 ;  /* 0x00000c171a007985 */ /* 0x0003e8000c101906 */
[----:B------:R-:W3:Y:S04]  /*0550*/  LDG.E.64 R16, desc[UR8][R12.64] ;  /* 0x000000080c107981 */ /* 0x000ee8000c1e1b00 */
[----:B------:R-:W4:Y:S04]  /*0560*/  LDG.E.64 R28, desc[UR4][R14.64] ;  /* 0x000000040e1c7981 */ /* 0x000f28000c1e1b00 */
[----:B-1----:R1:W5:Y:S01]  /*0570*/  LD.E R26, desc[UR4][R26.64+0x8] ;  /* 0x000008041a1a7980 */ /* 0x002362000c101900 */
[----:B---3--:R-:W-:-:S04]  /*0580*/  IMAD.WIDE R18, R0, 0x4, R16 ;  /* 0x0000000400127825 */ /* 0x008fc800078e0210 */
[C---:B------:R-:W-:Y:S01]  /*0590*/  IMAD.WIDE R16, R7.reuse, 0x4, R16 ;  /* 0x0000000407107825 */ /* 0x040fe200078e0210 */
[----:B------:R-:W0:Y:S04]  /*05a0*/  LD.E R24, desc[UR8][R18.64] ;  /* 0x0000000812187980 */ /* 0x000e28000c101900 */
[----:B------:R-:W0:Y:S04]  /*05b0*/  LD.E R21, desc[UR10][R18.64+0x70] ;  /* 0x0000700a12157980 */ /* 0x000e28000c101900 */
[----:B------:R-:W3:Y:S04]  /*05c0*/  LD.E R22, desc[UR6][R16.64+0xc] ;  /* 0x00000c0610167980 */ /* 0x000ee8000c101900 */
[----:B------:R-:W2:Y:S01]  /*05d0*/  LD.E R20, desc[UR12][R16.64+0x14] ;  /* 0x0000140c10147980 */ /* 0x000ea2000c101900 */
[----:B----4-:R-:W-:-:S04]  /*05e0*/  IMAD.WIDE R28, R7, 0x4, R28 ;  /* 0x00000004071c7825 */ /* 0x010fc800078e021c */
[----:B0-----:R-:W-:-:S04]  /*05f0*/  FADD R21, R24, R21 ;  /* 0x0000001518157221 */ /* 0x001fc80000000000 */
[----:B---3--:R-:W-:-:S04]  /*0600*/  FADD R21, R22, R21 ;  /* 0x0000001516157221 */ /* 0x008fc80000000000 */
[----:B--2---:R-:W-:-:S04]  /*0610*/  FADD R20, R21, R20 ;  /* 0x0000001415147221 */ /* 0x004fc80000000000 */
[----:B------:R-:W-:-:S05]  /*0620*/  FMUL R21, R20, 0.25 ;  /* 0x3e80000014157820 */ /* 0x000fca0000400000 */
[----:B------:R0:W-:Y:S04]  /*0630*/  ST.E desc[UR6][R28.64+0x10], R21 ;  /* 0x000010151c007985 */ /* 0x0001e8000c101906 */
[----:B------:R-:W2:Y:S02]  /*0640*/  LDG.E.64 R18, desc[UR8][R12.64] ;  /* 0x000000080c127981 */ /* 0x000ea4000c1e1b00 */
[----:B--2---:R-:W-:-:S05]  /*0650*/  IMAD.WIDE R16, R3, 0x4, R18 ;  /* 0x0000000403107825 */ /* 0x004fca00078e0212 */
[----:B------:R-:W2:Y:S04]  /*0660*/  LD.E R20, desc[UR4][R16.64] ;  /* 0x0000000410147980 */ /* 0x000ea8000c101900 */
[----:B------:R-:W2:Y:S01]  /*0670*/  LD.E R23, desc[UR6][R16.64+0x70] ;  /* 0x0000700610177980 */ /* 0x000ea2000c101900 */
[----:B------:R-:W-:-:S05]  /*0680*/  IMAD.WIDE R18, R7, 0x4, R18 ;  /* 0x0000000407127825 */ /* 0x000fca00078e0212 */
[----:B------:R-:W3:Y:S04]  /*0690*/  LD.E R24, desc[UR6][R18.64+0x10] ;  /* 0x0000100612187980 */ /* 0x000ee8000c101900 */
[----:B------:R-:W4:Y:S01]  /*06a0*/  LD.E R27, desc[UR8][R18.64+0x18] ;  /* 0x00001808121b7980 */ /* 0x000f22000c101900 */
[----:B--2---:R-:W-:-:S03]  /*06b0*/  FADD R23, R20, R23 ;  /* 0x0000001714177221 */ /* 0x004fc60000000000 */
[----:B0-----:R-:W2:Y:S01]  /*06c0*/  LDG.E.64 R20, desc[UR4][R14.64] ;  /* 0x000000040e147981 */ /* 0x001ea2000c1e1b00 */
[----:B---3--:R-:W-:-:S04]  /*06d0*/  FADD R23, R24, R23 ;  /* 0x0000001718177221 */ /* 0x008fc80000000000 */
[----:B----4-:R-:W-:-:S04]  /*06e0*/  FADD R23, R23, R27 ;  /* 0x0000001b17177221 */ /* 0x010fc80000000000 */
[----:B-1----:R-:W-:Y:S02]  /*06f0*/  FMUL R27, R23, 0.25 ;  /* 0x3e800000171b7820 */ /* 0x002fe40000400000 */
[----:B------:R0:W3:Y:S01]  /*0700*/  LD.E R23, desc[UR4][R28.64+0xc] ;  /* 0x00000c041c177980 */ /* 0x0000e2000c101900 */
[----:B--2---:R-:W-:-:S05]  /*0710*/  IMAD.WIDE R16, R7, 0x4, R20 ;  /* 0x0000000407107825 */ /* 0x004fca00078e0214 */
[----:B------:R1:W-:Y:S04]  /*0720*/  ST.E desc[UR6][R16.64+0x14], R27 ;  /* 0x0000141b10007985 */ /* 0x0003e8000c101906 */
[----:B------:R-:W2:Y:S01]  /*0730*/  LDG.E.64 R18, desc[UR8][R12.64] ;  /* 0x000000080c127981 */ /* 0x000ea2000c1e1b00 */
[----:B------:R-:W-:Y:S01]  /*0740*/  IADD3 R21, PT, PT, R2, -0x7, RZ ;  /* 0xfffffff902157810 */ /* 0x000fe20007ffe0ff */
[----:B------:R-:W-:Y:S02]  /*0750*/  FADD R8, R8, -R25 ;  /* 0x8000001908087221 */ /* 0x000fe40000000000 */
[----:B------:R-:W4:Y:S04]  /*0760*/  LDG.E.64 R28, desc[UR6][R14.64] ;  /* 0x000000060e1c7981 */ /* 0x000f28000c1e1b00 */
[----:B-1----:R1:W3:Y:S01]  /*0770*/  LD.E R17, desc[UR4][R16.64+0x10] ;  /* 0x0000100410117980 */ /* 0x0022e2000c101900 */
[----:B--2---:R-:W-:-:S04]  /*0780*/  IMAD.WIDE R20, R21, 0x4, R18 ;  /* 0x0000000415147825 */ /* 0x004fc800078e0212 */
[----:B------:R-:W-:Y:S01]  /*0790*/  IMAD.WIDE R18, R7, 0x4, R18 ;  /* 0x0000000407127825 */ /* 0x000fe200078e0212 */
[----:B------:R-:W2:Y:S04]  /*07a0*/  LD.E R27, desc[UR4][R20.64] ;  /* 0x00000004141b7980 */ /* 0x000ea8000c101900 */
[----:B------:R-:W5:Y:S04]  /*07b0*/  LD.E R25, desc[UR8][R18.64+0x14] ;  /* 0x0000140812197980 */ /* 0x000f68000c101900 */
[----:B------:R-:W2:Y:S04]  /*07c0*/  LD.E R20, desc[UR6][R20.64+0x70] ;  /* 0x0000700614147980 */ /* 0x000ea8000c101900 */
[----:B------:R-:W3:Y:S01]  /*07d0*/  LD.E R18, desc[UR10][R18.64+0x1c] ;  /* 0x00001c0a12127980 */ /* 0x000ee2000c101900 */
[----:B--2---:R-:W-:-:S04]  /*07e0*/  FADD R27, R27, R20 ;  /* 0x000000141b1b7221 */ /* 0x004fc80000000000 */
[----:B-----5:R-:W-:Y:S01]  /*07f0*/  FADD R27, R25, R27 ;  /* 0x0000001b191b7221 */ /* 0x020fe20000000000 */
[----:B----4-:R-:W-:-:S04]  /*0800*/  IMAD.WIDE R20, R7, 0x4, R28 ;  /* 0x0000000407147825 */ /* 0x010fc800078e021c */
[----:B---3--:R-:W-:-:S04]  /*0810*/  FADD R27, R27, R18 ;  /* 0x000000121b1b7221 */ /* 0x008fc80000000000 */
[----:B0-----:R-:W-:-:S05]  /*0820*/  FMUL R29, R27, 0.25 ;  /* 0x3e8000001b1d7820 */ /* 0x001fca0000400000 */
[----:B------:R0:W-:Y:S04]  /*0830*/  ST.E desc[UR4][R20.64+0x18], R29 ;  /* 0x0000181d14007985 */ /* 0x0001e8000c101904 */
[----:B------:R-:W2:Y:S01]  /*0840*/  LDG.E.64 R18, desc[UR6][R12.64] ;  /* 0x000000060c127981 */ /* 0x000ea2000c1e1b00 */
[----:B------:R-:W-:Y:S01]  /*0850*/  FADD R27, R26, -R9 ;  /* 0x800000091a1b7221 */ /* 0x000fe20000000000 */
[----:B------:R-:W-:Y:S02]  /*0860*/  IADD3 R9, PT, PT, R2, -0x6, RZ ;  /* 0xfffffffa02097810 */ /* 0x000fe40007ffe0ff */
[----:B-1----:R-:W-:-:S04]  /*0870*/  FMNMX R16, RZ, |R8|, !PT ;  /* 0x40000008ff107209 */ /* 0x002fc80007800000 */
[CC--:B------:R-:W-:Y:S01]  /*0880*/  FSETP.GT.AND P0, PT, |R27|.reuse, R16.reuse, PT ;  /* 0x000000101b00720b */ /* 0x0c0fe20003f04200 */
[----:B0-----:R0:W3:Y:S03]  /*0890*/  LD.E R20, desc[UR4][R20.64+0x14] ;  /* 0x0000140414147980 */ /* 0x0010e6000c101900 */
[----:B------:R-:W-:Y:S01]  /*08a0*/  FSEL R16, |R27|, R16, P0 ;  /* 0x000000101b107208 */ /* 0x000fe20000000200 */
[----:B--2---:R-:W-:-:S05]  /*08b0*/  IMAD.WIDE R8, R9, 0x4, R18 ;  /* 0x0000000409087825 */ /* 0x004fca00078e0212 */
[----:B------:R-:W0:Y:S04]  /*08c0*/  LD.E R26, desc[UR4][R8.64] ;  /* 0x00000004081a7980 */ /* 0x000e28000c101900 */
[----:B------:R-:W0:Y:S01]  /*08d0*/  LD.E R27, desc[UR6][R8.64+0x70] ;  /* 0x00007006081b7980 */ /* 0x000e22000c101900 */
[----:B------:R-:W-:-:S05]  /*08e0*/  IMAD.WIDE R18, R7, 0x4, R18 ;  /* 0x0000000407127825 */ /* 0x000fca00078e0212 */
[----:B------:R-:W2:Y:S04]  /*08f0*/  LD.E R28, desc[UR8][R18.64+0x18] ;  /* 0x00001808121c7980 */ /* 0x000ea8000c101900 */
[----:B------:R-:W4:Y:S01]  /*0900*/  LD.E R29, desc[UR10][R18.64+0x20] ;  /* 0x0000200a121d7980 */ /* 0x000f22000c101900 */
[----:B0-----:R-:W-:-:S03]  /*0910*/  FADD R21, R26, R27 ;  /* 0x0000001b1a157221 */ /* 0x001fc60000000000 */
[----:B------:R-:W5:Y:S01]  /*0920*/  LDG.E.64 R26, desc[UR6][R14.64] ;  /* 0x000000060e1a7981 */ /* 0x000f62000c1e1b00 */
[----:B--2---:R-:W-:-:S04]  /*0930*/  FADD R8, R28, R21 ;  /* 0x000000151c087221 */ /* 0x004fc80000000000 */
[----:B----4-:R-:W-:-:S04]  /*0940*/  FADD R8, R8, R29 ;  /* 0x0000001d08087221 */ /* 0x010fc80000000000 */
[----:B------:R-:W-:Y:S01]  /*0950*/  FMUL R21, R8, 0.25 ;  /* 0x3e80000008157820 */ /* 0x000fe20000400000 */
[----:B-----5:R-:W-:-:S05]  /*0960*/  IMAD.WIDE R26, R7, 0x4, R26 ;  /* 0x00000004071a7825 */ /* 0x020fca00078e021a */
[----:B------:R0:W-:Y:S04]  /*0970*/  ST.E desc[UR4][R26.64+0x1c], R21 ;  /* 0x00001c151a007985 */ /* 0x0001e8000c101904 */
[----:B------:R-:W2:Y:S01]  /*0980*/  LDG.E.64 R8, desc[UR6][R12.64] ;  /* 0x000000060c087981 */ /* 0x000ea2000c1e1b00 */
[----:B------:R-:W-:Y:S01]  /*0990*/  FADD R23, R23, -R22 ;  /* 0x8000001617177221 */ /* 0x000fe20000000000 */
[----:B------:R-:W-:Y:S02]  /*09a0*/  FADD R17, R17, -R24 ;  /* 0x8000001811117221 */ /* 0x000fe40000000000 */
[----:B0-----:R0:W4:Y:S01]  /*09b0*/  LD.E R27, desc[UR4][R26.64+0x18] ;  /* 0x000018041a1b7980 */ /* 0x001122000c101900 */
[----:B--2---:R-:W-:-:S04]  /*09c0*/  IMAD.WIDE R18, R4, 0x4, R8 ;  /* 0x0000000404127825 */ /* 0x004fc800078e0208 */
[----:B------:R-:W-:Y:S01]  /*09d0*/  IMAD.WIDE R8, R7, 0x4, R8 ;  /* 0x0000000407087825 */ /* 0x000fe200078e0208 */
[----:B------:R-:W2:Y:S04]  /*09e0*/  LD.E R22, desc[UR4][R18.64] ;  /* 0x0000000412167980 */ /* 0x000ea8000c101900 */
[----:B------:R-:W2:Y:S04]  /*09f0*/  LD.E R29, desc[UR6][R18.64+0x70] ;  /* 0x00007006121d7980 */ /* 0x000ea8000c101900 */
[----:B------:R-:W5:Y:S04]  /*0a00*/  LD.E R21, desc[UR8][R8.64+0x1c] ;  /* 0x00001c0808157980 */ /* 0x000f68000c101900 */
[----:B------:R-:W3:Y:S04]  /*0a10*/  LD.E R24, desc[UR10][R8.64+0x24] ;  /* 0x0000240a08187980 */ /* 0x000ee8000c101900 */
[----:B------:R-:W4:Y:S01]  /*0a20*/  LDG.E.64 R18, desc[UR6][R14.64] ;  /* 0x000000060e127981 */ /* 0x000f22000c1e1b00 */
[----:B--2---:R-:W-:-:S04]  /*0a30*/  FADD R22, R22, R29 ;  /* 0x0000001d16167221 */ /* 0x004fc80000000000 */
[----:B-----5:R-:W-:-:S04]  /*0a40*/  FADD R29, R21, R22 ;  /* 0x00000016151d7221 */ /* 0x020fc80000000000 */
[----:B---3--:R-:W-:Y:S01]  /*0a50*/  FADD R24, R29, R24 ;  /* 0x000000181d187221 */ /* 0x008fe20000000000 */
[----:B----4-:R-:W-:-:S04]  /*0a60*/  IMAD.WIDE R18, R7, 0x4, R18 ;  /* 0x0000000407127825 */ /* 0x010fc800078e0212 */
[----:B0-----:R-:W-:-:S05]  /*0a70*/  FMUL R26, R24, 0.25 ;  /* 0x3e800000181a7820 */ /* 0x001fca0000400000 */
[----:B------:R0:W-:Y:S04]  /*0a80*/  ST.E desc[UR4][R18.64+0x20], R26 ;  /* 0x0000201a12007985 */ /* 0x0001e8000c101904 */
[----:B------:R-:W2:Y:S01]  /*0a90*/  LDG.E.64 R8, desc[UR6][R12.64] ;  /* 0x000000060c087981 */ /* 0x000ea2000c1e1b00 */
[----:B------:R-:W-:-:S04]  /*0aa0*/  FSETP.GT.AND P0, PT, |R23|, R16, PT ;  /* 0x000000101700720b */ /* 0x000fc80003f04200 */
[----:B------:R-:W-:Y:S01]  /*0ab0*/  FSEL R16, |R23|, R16, P0 ;  /* 0x0000001017107208 */ /* 0x000fe20000000200 */
[----:B0-----:R0:W3:Y:S03]  /*0ac0*/  LD.E R26, desc[UR4][R18.64+0x1c] ;  /* 0x00001c04121a7980 */ /* 0x0010e6000c101900 */
[----:B------:R-:W-:-:S04]  /*0ad0*/  FSETP.GT.AND P0, PT, |R17|, R16, PT ;  /* 0x000000101100720b */ /* 0x000fc80003f04200 */
[----:B------:R-:W-:Y:S01]  /*0ae0*/  FSEL R17, |R17|, R16, P0 ;  /* 0x0000001011117208 */ /* 0x000fe20000000200 */
[----:B--2---:R-:W-:-:S04]  /*0af0*/  IMAD.WIDE R22, R5, 0x4, R8 ;  /* 0x0000000405167825 */ /* 0x004fc800078e0208 */
[----:B------:R-:W-:Y:S01]  /*0b00*/  IMAD.WIDE R8, R7, 0x4, R8 ;  /* 0x0000000407087825 */ /* 0x000fe200078e0208 */
[----:B------:R-:W2:Y:S04]  /*0b10*/  LD.E R24, desc[UR4][R22.64] ;  /* 0x0000000416187980 */ /* 0x000ea8000c101900 */
[----:B------:R-:W2:Y:S04]  /*0b20*/  LD.E R29, desc[UR6][R22.64+0x70] ;  /* 0x00007006161d7980 */ /* 0x000ea8000c101900 */
[----:B------:R-:W4:Y:S04]  /*0b30*/  LD.E R16, desc[UR8][R8.64+0x20] ;  /* 0x0000200808107980 */ /* 0x000f28000c101900 */
[----:B------:R-:W5:Y:S04]  /*0b40*/  LDG.E.64 R22, desc[UR6][R14.64] ;  /* 0x000000060e167981 */ /* 0x000f68000c1e1b00 */
[----:B------:R-:W3:Y:S01]  /*0b50*/  LD.E R8, desc[UR10][R8.64+0x28] ;  /* 0x0000280a08087980 */ /* 0x000ee2000c101900 */
[----:B--2---:R-:W-:-:S04]  /*0b60*/  FADD R29, R24, R29 ;  /* 0x0000001d181d7221 */ /* 0x004fc80000000000 */
[----:B----4-:R-:W-:Y:S01]  /*0b70*/  FADD R29, R16, R29 ;  /* 0x0000001d101d7221 */ /* 0x010fe20000000000 */
[----:B-----5:R-:W-:-:S04]  /*0b80*/  IMAD.WIDE R22, R7, 0x4, R22 ;  /* 0x0000000407167825 */ /* 0x020fc800078e0216 */
[----:B---3--:R-:W-:-:S04]  /*0b90*/  FADD R29, R29, R8 ;  /* 0x000000081d1d7221 */ /* 0x008fc80000000000 */
[----:B------:R-:W-:-:S05]  /*0ba0*/  FMUL R29, R29, 0.25 ;  /* 0x3e8000001d1d7820 */ /* 0x000fca0000400000 */
[----:B------:R1:W-:Y:S04]  /*0bb0*/  ST.E desc[UR4][R22.64+0x24], R29 ;  /* 0x0000241d16007985 */ /* 0x0003e8000c101904 */
[----:B------:R-:W2:Y:S01]  /*0bc0*/  LDG.E.64 R8, desc[UR6][R12.64] ;  /* 0x000000060c087981 */ /* 0x000ea2000c1e1b00 */
[----:B0-----:R-:W-:Y:S01]  /*0bd0*/  IADD3 R19, PT, PT, R2, -0x3, RZ ;  /* 0xfffffffd02137810 */ /* 0x001fe20007ffe0ff */
[----:B------:R-:W-:Y:S01]  /*0be0*/  FADD R20, R20, -R25 ;  /* 0x8000001914147221 */ /* 0x000fe20000000000 */
[----:B------:R-:W-:Y:S01]  /*0bf0*/  FADD R27, R27, -R28 ;  /* 0x8000001c1b1b7221 */ /* 0x000fe20000000000 */
[----:B-1----:R0:W3:Y:S02]  /*0c00*/  LD.E R29, desc[UR4][R22.64+0x20] ;  /* 0x00002004161d7980 */ /* 0x0020e4000c101900 */
        /* <DEDUP_REMOVED lines=13> */
[----:B------:R-:W0:Y:S01]  /*0ce0*/  LDG.E.64 R8, desc[UR6][R12.64] ;  /* 0x000000060c087981 */ /* 0x000e22000c1e1b00 */
[----:B------:R-:W-:-:S04]  /*0cf0*/  FSETP.GT.AND P0, PT, |R20|, R17, PT ;  /* 0x000000111400720b */ /* 0x000fc80003f04200 */
[----:B------:R-:W-:Y:S01]  /*0d00*/  FSEL R20, |R20|, R17, P0 ;  /* 0x0000001114147208 */ /* 0x000fe20000000200 */
[----:B-1----:R1:W2:Y:S03]  /*0d10*/  LD.E R25, desc[UR4][R18.64+0x24] ;  /* 0x0000240412197980 */ /* 0x0022a6000c101900 */
[----:B------:R-:W-:-:S04]  /*0d20*/  FSETP.GT.AND P0, PT, |R27|, R20, PT ;  /* 0x000000141b00720b */ /* 0x000fc80003f04200 */
[----:B------:R-:W-:Y:S01]  /*0d30*/  FSEL R27, |R27|, R20, P0 ;  /* 0x000000141b1b7208 */ /* 0x000fe20000000200 */
[----:B0-----:R-:W-:-:S04]  /*0d40*/  IMAD.WIDE R22, R6, 0x4, R8 ;  /* 0x0000000406167825 */ /* 0x001fc800078e0208 */
[----:B------:R-:W-:Y:S01]  /*0d50*/  IMAD.WIDE R8, R7, 0x4, R8 ;  /* 0x0000000407087825 */ /* 0x000fe200078e0208 */
[----:B------:R-:W3:Y:S04]  /*0d60*/  LD.E R20, desc[UR4][R22.64] ;  /* 0x0000000416147980 */ /* 0x000ee8000c101900 */
[----:B------:R-:W3:Y:S04]  /*0d70*/  LD.E R28, desc[UR6][R22.64+0x70] ;  /* 0x00007006161c7980 */ /* 0x000ee8000c101900 */
[----:B------:R-:W4:Y:S04]  /*0d80*/  LD.E R17, desc[UR8][R8.64+0x28] ;  /* 0x0000280808117980 */ /* 0x000f28000c101900 */
[----:B------:R-:W5:Y:S04]  /*0d90*/  LDG.E.64 R22, desc[UR6][R14.64] ;  /* 0x000000060e167981 */ /* 0x000f68000c1e1b00 */
[----:B------:R-:W2:Y:S01]  /*0da0*/  LD.E R8, desc[UR10][R8.64+0x30] ;  /* 0x0000300a08087980 */ /* 0x000ea2000c101900 */
[----:B---3--:R-:W-:-:S04]  /*0db0*/  FADD R20, R20, R28 ;  /* 0x0000001c14147221 */ /* 0x008fc80000000000 */
[----:B----4-:R-:W-:Y:S01]  /*0dc0*/  FADD R20, R17, R20 ;  /* 0x0000001411147221 */ /* 0x010fe20000000000 */
[----:B-----5:R-:W-:-:S04]  /*0dd0*/  IMAD.WIDE R22, R7, 0x4, R22 ;  /* 0x0000000407167825 */ /* 0x020fc800078e0216 */
[----:B--2---:R-:W-:-:S04]  /*0de0*/  FADD R20, R20, R8 ;  /* 0x0000000814147221 */ /* 0x004fc80000000000 */
[----:B------:R-:W-:-:S05]  /*0df0*/  FMUL R20, R20, 0.25 ;  /* 0x3e80000014147820 */ /* 0x000fca0000400000 */
[----:B------:R0:W-:Y:S04]  /*0e00*/  ST.E desc[UR4][R22.64+0x2c], R20 ;  /* 0x00002c1416007985 */ /* 0x0001e8000c101904 */
[----:B------:R-:W2:Y:S01]  /*0e10*/  LDG.E.64 R8, desc[UR6][R12.64] ;  /* 0x000000060c087981 */ /* 0x000ea2000c1e1b00 */
[----:B------:R-:W-:Y:S01]  /*0e20*/  FADD R26, R26, -R21 ;  /* 0x800000151a1a7221 */ /* 0x000fe20000000000 */
[----:B-1----:R-:W-:-:S04]  /*0e30*/  IADD3 R19, PT, PT, R2, -0x1, RZ ;  /* 0xffffffff02137810 */ /* 0x002fc80007ffe0ff */
[CC--:B------:R-:W-:Y:S01]  /*0e40*/  FSETP.GT.AND P0, PT, |R26|.reuse, R27.reuse, PT ;  /* 0x0000001b1a00720b */ /* 0x0c0fe20003f04200 */
[----:B------:R-:W-:Y:S01]  /*0e50*/  FADD R16, R29, -R16 ;  /* 0x800000101d107221 */ /* 0x000fe20000000000 */
[----:B0-----:R-:W3:Y:S02]  /*0e60*/  LD.E R22, desc[UR4][R22.64+0x28] ;  /* 0x0000280416167980 */ /* 0x001ee4000c101900 */
[----:B------:R-:W-:Y:S02]  /*0e70*/  FSEL R27, |R26|, R27, P0 ;  /* 0x0000001b1a1b7208 */ /* 0x000fe40000000200 */
[----:B------:R-:W4:Y:S01]  /*0e80*/  LDG.E.64 R28, desc[UR4][R14.64] ;  /* 0x000000040e1c7981 */ /* 0x000f22000c1e1b00 */
[----:B--2---:R-:W-:-:S04]  /*0e90*/  IMAD.WIDE R18, R19, 0x4, R8 ;  /* 0x0000000413127825 */ /* 0x004fc800078e0208 */
[C---:B------:R-:W-:Y:S01]  /*0ea0*/  IMAD.WIDE R8, R7.reuse, 0x4, R8 ;  /* 0x0000000407087825 */ /* 0x040fe200078e0208 */
[----:B------:R-:W2:Y:S04]  /*0eb0*/  LD.E R21, desc[UR4][R18.64] ;  /* 0x0000000412157980 */ /* 0x000ea8000c101900 */
[----:B------:R4:W2:Y:S04]  /*0ec0*/  LD.E R26, desc[UR6][R18.64+0x70] ;  /* 0x00007006121a7980 */ /* 0x0008a8000c101900 */
[----:B------:R-:W5:Y:S04]  /*0ed0*/  LD.E R20, desc[UR6][R8.64+0x2c] ;  /* 0x00002c0608147980 */ /* 0x000f68000c101900 */
[----:B------:R-:W3:Y:S01]  /*0ee0*/  LD.E R8, desc[UR8][R8.64+0x34] ;  /* 0x0000340808087980 */ /* 0x000ee2000c101900 */
[----:B----4-:R-:W-:-:S04]  /*0ef0*/  IMAD.WIDE R18, R7, 0x4, R28 ;  /* 0x0000000407127825 */ /* 0x010fc800078e021c */
[----:B--2---:R-:W-:-:S04]  /*0f00*/  FADD R21, R21, R26 ;  /* 0x0000001a15157221 */ /* 0x004fc80000000000 */
[----:B-----5:R-:W-:-:S04]  /*0f10*/  FADD R21, R20, R21 ;  /* 0x0000001514157221 */ /* 0x020fc80000000000 */
[----:B---3--:R-:W-:-:S04]  /*0f20*/  FADD R21, R21, R8 ;  /* 0x0000000815157221 */ /* 0x008fc80000000000 */
[----:B------:R-:W-:Y:S02]  /*0f30*/  FMUL R26, R21, 0.25 ;  /* 0x3e800000151a7820 */ /* 0x000fe40000400000 */
[----:B------:R-:W2:Y:S04]  /*0f40*/  LD.E R21, desc[UR4][R18.64+0x2c] ;  /* 0x00002c0412157980 */ /* 0x000ea8000c101900 */
[----:B------:R0:W-:Y:S04]  /*0f50*/  ST.E desc[UR6][R18.64+0x30], R26 ;  /* 0x0000301a12007985 */ /* 0x0001e8000c101906 */
[----:B------:R-:W3:Y:S04]  /*0f60*/  LDG.E.64 R28, desc[UR8][R14.64] ;  /* 0x000000080e1c7981 */ /* 0x000ee8000c1e1b00 */
[----:B------:R-:W4:Y:S01]  /*0f70*/  LDG.E.64 R8, desc[UR10][R12.64] ;  /* 0x0000000a0c087981 */ /* 0x000f22000c1e1b00 */
[----:B------:R-:W-:Y:S01]  /*0f80*/  FSETP.GT.AND P0, PT, |R16|, R27, PT ;  /* 0x0000001b1000720b */ /* 0x000fe20003f04200 */
[----:B------:R-:W-:-:S03]  /*0f90*/  FADD R25, R25, -R24 ;  /* 0x8000001819197221 */ /* 0x000fc60000000000 */
[----:B------:R-:W-:Y:S01]  /*0fa0*/  FSEL R16, |R16|, R27, P0 ;  /* 0x0000001b10107208 */ /* 0x000fe20000000200 */
[----:B------:R-:W-:-:S03]  /*0fb0*/  FADD R17, R22, -R17 ;  /* 0x8000001116117221 */ /* 0x000fc60000000000 */
[----:B------:R-:W-:Y:S01]  /*0fc0*/  FSETP.GT.AND P0, PT, |R25|, R16, PT ;  /* 0x000000101900720b */ /* 0x000fe20003f04200 */
[----:B---3--:R-:W-:-:S04]  /*0fd0*/  IMAD.WIDE R28, R7, 0x4, R28 ;  /* 0x00000004071c7825 */ /* 0x008fc800078e021c */
[----:B----4-:R-:W-:Y:S02]  /*0fe0*/  IMAD.WIDE R8, R7, 0x4, R8 ;  /* 0x0000000407087825 */ /* 0x010fe400078e0208 */
[----:B------:R-:W3:Y:S04]  /*0ff0*/  LD.E R28, desc[UR6][R28.64+0x30] ;  /* 0x000030061c1c7980 */ /* 0x000ee8000c101900 */
[----:B------:R1:W3:Y:S01]  /*1000*/  LD.E R9, desc[UR8][R8.64+0x30] ;  /* 0x0000300808097980 */ /* 0x0002e2000c101900 */
[----:B------:R-:W-:Y:S01]  /*1010*/  FSEL R16, |R25|, R16, P0 ;  /* 0x0000001019107208 */ /* 0x000fe20000000200 */
[----:B--2---:R-:W-:-:S03]  /*1020*/  FADD R21, R21, -R20 ;  /* 0x8000001415157221 */ /* 0x004fc60000000000 */
[----:B------:R-:W-:-:S04]  /*1030*/  FSETP.GT.AND P0, PT, |R17|, R16, PT ;  /* 0x000000101100720b */ /* 0x000fc80003f04200 */
[----:B------:R-:W-:-:S04]  /*1040*/  FSEL R16, |R17|, R16, P0 ;  /* 0x0000001011107208 */ /* 0x000fc80000000200 */
[----:B------:R-:W-:-:S04]  /*1050*/  FSETP.GT.AND P0, PT, |R21|, R16, PT ;  /* 0x000000101500720b */ /* 0x000fc80003f04200 */
[----:B-1----:R-:W-:Y:S01]  /*1060*/  FSEL R8, |R21|, R16, P0 ;  /* 0x0000001015087208 */ /* 0x002fe20000000200 */
[----:B------:R-:W-:Y:S05]  /*1070*/  WARPSYNC.ALL ;  /* 0x0000000000007948 */ /* 0x000fea0003800000 */
[----:B---3--:R-:W-:-:S05]  /*1080*/  FADD R9, R28, -R9 ;  /* 0x800000091c097221 */ /* 0x008fca0000000000 */
[----:B------:R-:W-:-:S04]  /*1090*/  FSETP.GT.AND P0, PT, |R9|, R8, PT ;  /* 0x000000080900720b */ /* 0x000fc80003f04200 */
[----:B------:R-:W-:Y:S01]  /*10a0*/  FSEL R8, |R9|, R8, P0 ;  /* 0x0000000809087208 */ /* 0x000fe20000000200 */
[----:B------:R-:W-:Y:S01]  /*10b0*/  BAR.SYNC.DEFER_BLOCKING 0x0 ;  /* 0x0000000000007b1d */ /* 0x000fe20000010000 */
[----:B------:R-:W-:Y:S02]  /*10c0*/  R2UR UR4, R10 ;  /* 0x000000000a0472ca */ /* 0x000fe400000e0000 */
[----:B------:R-:W-:-:S13]  /*10d0*/  R2UR UR5, R11 ;  /* 0x000000000b0572ca */ /* 0x000fda00000e0000 */
[----:B0-----:R-:W2:Y:S01]  /*10e0*/  LDG.E.64 R18, desc[UR4][R14.64] ;  /* 0x000000040e127981 */ /* 0x001ea2000c1e1b00 */
[----:B------:R-:W-:Y:S02]  /*10f0*/  R2UR UR6, R10 ;  /* 0x000000000a0672ca */ /* 0x000fe400000e0000 */
[----:B------:R-:W-:-:S13]  /*1100*/  R2UR UR7, R11 ;  /* 0x000000000b0772ca */ /* 0x000fda00000e0000 */
[----:B------:R-:W3:Y:S01]  /*1110*/  LDG.E.64 R16, desc[UR6][R12.64] ;  /* 0x000000060c107981 */ /* 0x000ee2000c1e1b00 */
[----:B--2---:R-:W-:-:S05]  /*1120*/  IMAD.WIDE R18, R7, 0x4, R18 ;  /* 0x0000000407127825 */ /* 0x004fca00078e0212 */
[----:B------:R-:W2:Y:S01]  /*1130*/  LD.E R9, desc[UR4][R18.64+0x4] ;  /* 0x0000040412097980 */ /* 0x000ea2000c101900 */
[----:B---3--:R-:W-:-:S05]  /*1140*/  IMAD.WIDE R20, R7, 0x4, R16 ;  /* 0x0000000407147825 */ /* 0x008fca00078e0210 */
[----:B--2---:R0:W-:Y:S04]  /*1150*/  ST.E desc[UR4][R20.64+0x4], R9 ;  /* 0x0000040914007985 */ /* 0x0041e8000c101904 */
[----:B------:R-:W2:Y:S04]  /*1160*/  LDG.E.64 R22, desc[UR6][R14.64] ;  /* 0x000000060e167981 */ /* 0x000ea8000c1e1b00 */
[----:B------:R-:W3:Y:S01]  /*1170*/  LDG.E.64 R16, desc[UR6][R12.64] ;  /* 0x000000060c107981 */ /* 0x000ee2000c1e1b00 */
[----:B--2---:R-:W-:-:S05]  /*1180*/  IMAD.WIDE R22, R7, 0x4, R22 ;  /* 0x0000000407167825 */ /* 0x004fca00078e0216 */
[----:B------:R-:W2:Y:S01]  /*1190*/  LD.E R25, desc[UR4][R22.64+0x8] ;  /* 0x0000080416197980 */ /* 0x000ea2000c101900 */
[----:B---3--:R-:W-:-:S05]  /*11a0*/  IMAD.WIDE R18, R7, 0x4, R16 ;  /* 0x0000000407127825 */ /* 0x008fca00078e0210 */
[----:B--2---:R1:W-:Y:S04]  /*11b0*/  ST.E desc[UR4][R18.64+0x8], R25 ;  /* 0x0000081912007985 */ /* 0x0043e8000c101904 */
[----:B0-----:R-:W2:Y:S04]  /*11c0*/  LDG.E.64 R20, desc[UR6][R14.64] ;  /* 0x000000060e147981 */ /* 0x001ea8000c1e1b00 */
[----:B------:R-:W3:Y:S01]  /*11d0*/  LDG.E.64 R16, desc[UR6][R12.64] ;  /* 0x000000060c107981 */ /* 0x000ee2000c1e1b00 */
[----:B--2---:R-:W-:-:S05]  /*11e0*/  IMAD.WIDE R20, R7, 0x4, R20 ;  /* 0x0000000407147825 */ /* 0x004fca00078e0214 */
[----:B------:R-:W2:Y:S01]  /*11f0*/  LD.E R9, desc[UR4][R20.64+0xc] ;  /* 0x00000c0414097980 */ /* 0x000ea2000c101900 */
[----:B---3--:R-:W-:-:S05]  /*1200*/  IMAD.WIDE R22, R7, 0x4, R16 ;  /* 0x0000000407167825 */ /* 0x008fca00078e0210 */
[----:B--2---:R0:W-:Y:S04]  /*1210*/  ST.E desc[UR4][R22.64+0xc], R9 ;  /* 0x00000c0916007985 */ /* 0x0041e8000c101904 */
[----:B-1----:R-:W2:Y:S04]  /*1220*/  LDG.E.64 R18, desc[UR6][R14.64] ;  /* 0x000000060e127981 */ /* 0x002ea8000c1e1b00 */
        /* <DEDUP_REMOVED lines=43> */
[----:B--2---:R-:W-:-:S06]  /*14e0*/  IMAD.WIDE R22, R7, 0x4, R22 ;  /* 0x0000000407167825 */ /* 0x004fcc00078e0216 */
[----:B------:R-:W2:Y:S01]  /*14f0*/  LD.E R23, desc[UR4][R22.64+0x2c] ;  /* 0x00002c0416177980 */ /* 0x000ea2000c101900 */
[----:B---3--:R-:W-:-:S05]  /*1500*/  IMAD.WIDE R18, R7, 0x4, R16 ;  /* 0x0000000407127825 */ /* 0x008fca00078e0210 */
[----:B--2---:R0:W-:Y:S04]  /*1510*/  ST.E desc[UR4][R18.64+0x2c], R23 ;  /* 0x00002c1712007985 */ /* 0x0041e8000c101904 */
[----:B------:R-:W2:Y:S04]  /*1520*/  LDG.E.64 R16, desc[UR6][R14.64] ;  /* 0x000000060e107981 */ /* 0x000ea8000c1e1b00 */
[----:B-1----:R-:W3:Y:S01]  /*1530*/  LDG.E.64 R24, desc[UR6][R12.64] ;  /* 0x000000060c187981 */ /* 0x002ee2000c1e1b00 */
[----:B--2---:R-:W-:-:S06]  /*1540*/  IMAD.WIDE R20, R7, 0x4, R16 ;  /* 0x0000000407147825 */ /* 0x004fcc00078e0210 */
[----:B------:R-:W2:Y:S01]  /*1550*/  LD.E R21, desc[UR4][R20.64+0x30] ;  /* 0x0000300414157980 */ /* 0x000ea2000c101900 */
[----:B---3--:R-:W-:Y:S01]  /*1560*/  IMAD.WIDE R24, R7, 0x4, R24 ;  /* 0x0000000407187825 */ /* 0x008fe200078e0218 */
[----:B------:R-:W1:Y:S03]  /*1570*/  LDC.64 R16, c[0x4][0x18] ;  /* 0x01000600ff107b82 */ /* 0x000e660000000a00 */
[----:B0-----:R-:W-:Y:S01]  /*1580*/  HFMA2 R19, -RZ, RZ, 0, 5.9604644775390625e-08 ;  /* 0x00000001ff137431 */ /* 0x001fe200000001ff */
[----:B------:R-:W-:Y:S01]  /*1590*/  BSSY B0, `(.L_x_1) ;  /* 0x0000007000007945 */ /* 0x000fe20003800000 */
[----:B-12---:R0:W-:Y:S05]  /*15a0*/  ST.E desc[UR4][R24.64+0x30], R21 ;  /* 0x0000301518007985 */ /* 0x0061ea000c101904 */
.L_x_2:
[----:B------:R-:W-:Y:S01]  /*15b0*/  MOV R18, RZ ;  /* 0x000000ff00127202 */ /* 0x000fe20000000f00 */
[----:B------:R-:W-:Y:S05]  /*15c0*/  YIELD ;  /* 0x0000000000007946 */ /* 0x000fea0003800000 */
[----:B------:R-:W2:Y:S02]  /*15d0*/  ATOMG.E.CAS.STRONG.GPU PT, R9, [R16], R18, R19 ;  /* 0x00000012100973a9 */ /* 0x000ea400001ee113 */
[----:B--2---:R-:W-:-:S13]  /*15e0*/  ISETP.NE.AND P0, PT, R9, RZ, PT ;  /* 0x000000ff0900720c */ /* 0x004fda0003f05270 */
[----:B------:R-:W-:Y:S05]  /*15f0*/  @P0 BRA `(.L_x_2) ;  /* 0xfffffffc00ec0947 */ /* 0x000fea000383ffff */
[----:B------:R-:W-:Y:S05]  /*1600*/  BSYNC B0 ;  /* 0x0000000000007941 */ /* 0x000fea0003800000 */
.L_x_1:
[----:B------:R-:W1:Y:S01]  /*1610*/  S2R R20, SR_LANEID ;  /* 0x0000000000147919 */ /* 0x000e620000000000 */
[----:B------:R-:W-:Y:S01]  /*1620*/  VOTEU.ANY UR4, UPT, PT ;  /* 0x0000000000047886 */ /* 0x000fe200038e0100 */
[----:B------:R-:W2:Y:S01]  /*1630*/  LDC.64 R12, c[0x4][0x28] ;  /* 0x01000a00ff0c7b82 */ /* 0x000ea20000000a00 */
[----:B------:R-:W1:Y:S08]  /*1640*/  FLO.U32 R23, UR4 ;  /* 0x0000000400177d00 */ /* 0x000e7000080e0000 */
[----:B------:R-:W2:Y:S01]  /*1650*/  POPC R19, UR4 ;  /* 0x0000000400137d09 */ /* 0x000ea20008000000 */
[----:B-1----:R-:W-:-:S13]  /*1660*/  ISETP.EQ.U32.AND P1, PT, R23, R20, PT ;  /* 0x000000141700720c */ /* 0x002fda0003f22070 */
[----:B------:R-:W-:Y:S02]  /*1670*/  @P1 R2UR UR6, R10 ;  /* 0x000000000a0612ca */ /* 0x000fe400000e0000 */
[----:B------:R-:W-:-:S13]  /*1680*/  @P1 R2UR UR7, R11 ;  /* 0x000000000b0712ca */ /* 0x000fda00000e0000 */
[----:B--2---:R1:W2:Y:S01]  /*1690*/  @P1 ATOMG.E.ADD.STRONG.GPU PT, R18, desc[UR6][R12.64], R19 ;  /* 0x800000130c1219a8 */ /* 0x0042a200081ef106 */
[----:B------:R-:W-:Y:S02]  /*16a0*/  FSETP.GEU.AND P0, PT, R8, 0.0030000000260770320892, PT ;  /* 0x3b449ba60800780b */ /* 0x000fe40003f0e000 */
[----:B------:R-:W3:Y:S01]  /*16b0*/  LDC.64 R8, c[0x4][0x8] ;  /* 0x01000200ff087b82 */ /* 0x000ee20000000a00 */
[----:B0-----:R-:W0:Y:S01]  /*16c0*/  S2R R21, SR_LTMASK ;  /* 0x0000000000157919 */ /* 0x001e220000003900 */
[----:B------:R-:W-:-:S06]  /*16d0*/  SEL R15, RZ, 0x1, P0 ;  /* 0x00000001ff0f7807 */ /* 0x000fcc0000000000 */
[----:B------:R-:W4:Y:S01]  /*16e0*/  REDUX UR5, R15 ;  /* 0x000000000f0573c4 */ /* 0x000f220000000000 */
[----:B------:R-:W-:Y:S01]  /*16f0*/  BSSY.RECONVERGENT B0, `(.L_x_3) ;  /* 0x0000011000007945 */ /* 0x000fe20003800200 */
[----:B----4-:R-:W-:Y:S02]  /*1700*/  MOV R25, UR5 ;  /* 0x0000000500197c02 */ /* 0x010fe40008000f00 */
[----:B0-----:R-:W-:-:S03]  /*1710*/  LOP3.LUT R22, R21, UR4, RZ, 0xc0, !PT ;  /* 0x0000000415167c12 */ /* 0x001fc6000f8ec0ff */
[----:B---3--:R-:W-:Y:S01]  /*1720*/  @P1 REDG.E.AND.STRONG.GPU desc[UR6][R8.64], R25 ;  /* 0x000000190800198e */ /* 0x008fe2000e92e106 */
[----:B-1----:R-:W0:Y:S03]  /*1730*/  POPC R19, R22 ;  /* 0x0000001600137309 */ /* 0x002e260000000000 */
[----:B--2---:R-:W0:Y:S02]  /*1740*/  SHFL.IDX PT, R14, R18, R23, 0x1f ;  /* 0x00001f17120e7589 */ /* 0x004e2400000e0000 */
[----:B0-----:R-:W-:-:S04]  /*1750*/  IADD3 R14, PT, PT, R14, R19, RZ ;  /* 0x000000130e0e7210 */ /* 0x001fc80007ffe0ff */
[----:B------:R-:W-:-:S13]  /*1760*/  ISETP.GT.AND P0, PT, R14, 0xa, PT ;  /* 0x0000000a0e00780c */ /* 0x000fda0003f04270 */
[----:B------:R-:W-:Y:S05]  /*1770*/  @P0 BRA `(.L_x_4) ;  /* 0x0000000000100947 */ /* 0x000fea0003800000 */
[----:B------:R-:W-:Y:S02]  /*1780*/  R2UR UR4, R10 ;  /* 0x000000000a0472ca */ /* 0x000fe400000e0000 */
[----:B------:R-:W-:-:S13]  /*1790*/  R2UR UR5, R11 ;  /* 0x000000000b0572ca */ /* 0x000fda00000e0000 */
[----:B------:R0:W5:Y:S01]  /*17a0*/  ATOMG.E.EXCH.STRONG.GPU PT, RZ, desc[UR4][R16.64], RZ ;  /* 0x800000ff10ff79a8 */ /* 0x000162000c1ef104 */
[----:B------:R-:W-:Y:S05]  /*17b0*/  BRA `(.L_x_5) ;  /* 0x0000000000107947 */ /* 0x000fea0003800000 */
.L_x_4:
[----:B------:R-:W0:Y:S01]  /*17c0*/  LDC.64 R14, c[0x4][0x20] ;  /* 0x01000800ff0e7b82 */ /* 0x000e220000000a00 */
[----:B------:R-:W-:Y:S02]  /*17d0*/  R2UR UR4, R10 ;  /* 0x000000000a0472ca */ /* 0x000fe400000e0000 */
[----:B------:R-:W-:-:S13]  /*17e0*/  R2UR UR5, R11 ;  /* 0x000000000b0572ca */ /* 0x000fda00000e0000 */
[----:B0-----:R1:W5:Y:S02]  /*17f0*/  ATOMG.E.EXCH.STRONG.GPU PT, RZ, desc[UR4][R14.64], RZ ;  /* 0x800000ff0eff79a8 */ /* 0x001364000c1ef104 */
.L_x_5:
[----:B------:R-:W-:Y:S05]  /*1800*/  BSYNC.RECONVERGENT B0 ;  /* 0x0000000000007941 */ /* 0x000fea0003800200 */
.L_x_3:
[----:B-1----:R-:W1:Y:S01]  /*1810*/  LDC.64 R14, c[0x4][0x20] ;  /* 0x01000800ff0e7b82 */ /* 0x002e620000000a00 */
[----:B------:R-:W-:Y:S01]  /*1820*/  BSSY B0, `(.L_x_6) ;  /* 0x0000007000007945 */ /* 0x000fe20003800000 */
.L_x_7:
[----:B------:R-:W-:Y:S01]  /*1830*/  HFMA2 R18, -RZ, RZ, 0, 0 ;  /* 0x00000000ff127431 */ /* 0x000fe200000001ff */
[----:B------:R-:W-:Y:S01]  /*1840*/  MOV R19, 0x1 ;  /* 0x0000000100137802 */ /* 0x000fe20000000f00 */
[----:B------:R-:W-:Y:S05]  /*1850*/  YIELD ;  /* 0x0000000000007946 */ /* 0x000fea0003800000 */
[----:B-1----:R-:W2:Y:S02]  /*1860*/  ATOMG.E.CAS.STRONG.GPU PT, R18, [R14], R18, R19 ;  /* 0x000000120e1273a9 */ /* 0x002ea400001ee113 */
[----:B--2---:R-:W-:-:S13]  /*1870*/  ISETP.NE.AND P0, PT, R18, RZ, PT ;  /* 0x000000ff1200720c */ /* 0x004fda0003f05270 */
[----:B------:R-:W-:Y:S05]  /*1880*/  @P0 BRA `(.L_x_7) ;  /* 0xfffffffc00e80947 */ /* 0x000fea000383ffff */
[----:B------:R-:W-:Y:S05]  /*1890*/  BSYNC B0 ;  /* 0x0000000000007941 */ /* 0x000fea0003800000 */
.L_x_6:
[----:B------:R-:W-:Y:S02]  /*18a0*/  VOTEU.ANY UR4, UPT, PT ;  /* 0x0000000000047886 */ /* 0x000fe400038e0100 */
[----:B------:R-:W1:Y:S01]  /*18b0*/  FLO.U32 R23, UR4 ;  /* 0x0000000400177d00 */ /* 0x000e6200080e0000 */
[----:B------:R-:W-:-:S06]  /*18c0*/  UPOPC UR5, UR4 ;  /* 0x00000004000572bf */ /* 0x000fcc0008000000 */
[----:B------:R-:W-:Y:S02]  /*18d0*/  IADD3 R25, PT, PT, RZ, -UR5, RZ ;  /* 0x80000005ff197c10 */ /* 0x000fe4000fffe0ff */
[----:B-1----:R-:W-:-:S13]  /*18e0*/  ISETP.EQ.U32.AND P0, PT, R23, R20, PT ;  /* 0x000000141700720c */ /* 0x002fda0003f02070 */
[----:B------:R-:W-:Y:S02]  /*18f0*/  @P0 R2UR UR6, R10 ;  /* 0x000000000a0602ca */ /* 0x000fe400000e0000 */
[----:B------:R-:W-:-:S13]  /*1900*/  @P0 R2UR UR7, R11 ;  /* 0x000000000b0702ca */ /* 0x000fda00000e0000 */
[----:B------:R-:W2:Y:S01]  /*1910*/  @P0 ATOMG.E.ADD.STRONG.GPU PT, R12, desc[UR6][R12.64], R25 ;  /* 0x800000190c0c09a8 */ /* 0x000ea200081ef106 */
[----:B------:R-:W-:Y:S02]  /*1920*/  LOP3.LUT R21, R21, UR4, RZ, 0xc0, !PT ;  /* 0x0000000415157c12 */ /* 0x000fe4000f8ec0ff */
[----:B------:R-:W-:Y:S02]  /*1930*/  R2UR UR6, R10 ;  /* 0x000000000a0672ca */ /* 0x000fe400000e0000 */
[----:B------:R-:W-:Y:S02]  /*1940*/  R2UR UR7, R11 ;  /* 0x000000000b0772ca */ /* 0x000fe400000e0000 */
[----:B------:R-:W1:Y:S01]  /*1950*/  POPC R21, R21 ;  /* 0x0000001500157309 */ /* 0x000e620000000000 */
[----:B------:R-:W-:Y:S10]  /*1960*/  BSSY.RECONVERGENT B0, `(.L_x_8) ;  /* 0x0000011000007945 */ /* 0x000ff40003800200 */
[----:B------:R3:W5:Y:S04]  /*1970*/  LDG.E R19, desc[UR6][R8.64] ;  /* 0x0000000608137981 */ /* 0x000768000c1e1900 */
[----:B--2---:R-:W1:Y:S02]  /*1980*/  SHFL.IDX PT, R18, R12, R23, 0x1f ;  /* 0x00001f170c127589 */ /* 0x004e6400000e0000 */
[----:B-1----:R-:W-:-:S04]  /*1990*/  IADD3 R18, PT, PT, R18, -R21, RZ ;  /* 0x8000001512127210 */ /* 0x002fc80007ffe0ff */
[----:B------:R-:W-:-:S13]  /*19a0*/  ISETP.GE.AND P0, PT, R18, 0x2, PT ;  /* 0x000000021200780c */ /* 0x000fda0003f06270 */
[----:B---3--:R-:W-:Y:S05]  /*19b0*/  @!P0 BRA `(.L_x_9) ;  /* 0x0000000000108947 */ /* 0x008fea0003800000 */
[----:B------:R-:W-:Y:S02]  /*19c0*/  R2UR UR4, R10 ;  /* 0x000000000a0472ca */ /* 0x000fe400000e0000 */
[----:B------:R-:W-:-:S13]  /*19d0*/  R2UR UR5, R11 ;  /* 0x000000000b0572ca */ /* 0x000fda00000e0000 */
[----:B------:R2:W5:Y:S01]  /*19e0*/  ATOMG.E.EXCH.STRONG.GPU PT, RZ, desc[UR4][R14.64], RZ ;  /* 0x800000ff0eff79a8 */ /* 0x000562000c1ef104 */
[----:B------:R-:W-:Y:S05]  /*19f0*/  BRA `(.L_x_10) ;  /* 0x00000000001c7947 */ /* 0x000fea0003800000 */
.L_x_9:
[C---:B------:R-:W-:Y:S01]  /*1a00*/  R2UR UR4, R10.reuse ;  /* 0x000000000a0472ca */ /* 0x040fe200000e0000 */
[----:B------:R-:W-:Y:S01]  /*1a10*/  HFMA2 R13, -RZ, RZ, 0, 5.9604644775390625e-08 ;  /* 0x00000001ff0d7431 */ /* 0x000fe200000001ff */
[C---:B------:R-:W-:Y:S02]  /*1a20*/  R2UR UR5, R11.reuse ;  /* 0x000000000b0572ca */ /* 0x040fe400000e0000 */
[----:B------:R-:W-:Y:S02]  /*1a30*/  R2UR UR6, R10 ;  /* 0x000000000a0672ca */ /* 0x000fe400000e0000 */
[----:B------:R-:W-:-:S09]  /*1a40*/  R2UR UR7, R11 ;  /* 0x000000000b0772ca */ /* 0x000fd200000e0000 */
[----:B------:R1:W5:Y:S04]  /*1a50*/  ATOMG.E.EXCH.STRONG.GPU PT, RZ, desc[UR4][R8.64], R13 ;  /* 0x8000000d08ff79a8 */ /* 0x000368000c1ef104 */
[----:B------:R1:W5:Y:S02]  /*1a60*/  ATOMG.E.EXCH.STRONG.GPU PT, RZ, desc[UR6][R16.64], RZ ;  /* 0x800000ff10ff79a8 */ /* 0x000364000c1ef106 */
.L_x_10:
[----:B------:R-:W-:Y:S05]  /*1a70*/  BSYNC.RECONVERGENT B0 ;  /* 0x0000000000007941 */ /* 0x000fea0003800200 */
.L_x_8:
[----:B-----5:R-:W-:-:S13]  /*1a80*/  ISETP.NE.AND P0, PT, R19, RZ, PT ;  /* 0x000000ff1300720c */ /* 0x020fda0003f05270 */
[----:B------:R-:W-:Y:S05]  /*1a90*/  @!P0 BRA `(.L_x_11) ;  /* 0xffffffe400c48947 */ /* 0x000fea000383ffff */
[----:B------:R-:W-:Y:S05]  /*1aa0*/  EXIT ;  /* 0x000000000000794d */ /* 0x000fea0003800000 */
.L_x_12:
[----:B------:R-:W-:-:S00]  /*1ab0*/  BRA `(.L_x_12) ;  /* 0xfffffffc00fc7947 */ /* 0x000fc0000383ffff */
[----:B------:R-:W-:-:S00]  /*1ac0*/  NOP ;  /* 0x0000000000007918 */ /* 0x000fc00000000000 */
        /* <DEDUP_REMOVED lines=11> */
.L_x_13:


//--------------------- .nv.global.init           --------------------------
	.section	.nv.global.init,"aw",@progbits
.nv.global.init:
	.type		$str,@object
	.size		$str,(.L_7 - $str)
$str:
        /*0000*/ 	.byte	0x53, 0x74, 0x61, 0x72, 0x74, 0x69, 0x6e, 0x67, 0x20, 0x74, 0x68, 0x72, 0x65, 0x61, 0x64, 0x20
        /*0010*/ 	.byte	0x69, 0x64, 0x78, 0x3d, 0x25, 0x64, 0x0a, 0x00
.L_7:


//--------------------- .nv.shared.reserved.0     --------------------------
	.section	.nv.shared.reserved.0,"aw",@nobits
	.weak		__nv_reservedSMEM_offset_0_alias
	.size		__nv_reservedSMEM_offset_0_alias, 0, 64
	.other		__nv_reservedSMEM_offset_0_alias,@"STO_CUDA_RESERVED_SHARED STV_DEFAULT"
__nv_reservedSMEM_offset_0_alias:
	.zero		0
	.zero		64


//--------------------- .nv.global                --------------------------
	.section	.nv.global,"aw",@nobits
	.align	8
.nv.global:
	.type		gpu_arr_b,@object
	.size		gpu_arr_b,(gpu_arr_a - gpu_arr_b)
gpu_arr_b:
	.zero		8
	.type		gpu_arr_a,@object
	.size		gpu_arr_a,(arrivalLock - gpu_arr_a)
gpu_arr_a:
	.zero		8
	.type		arrivalLock,@object
	.size		arrivalLock,(is_done - arrivalLock)
arrivalLock:
	.zero		4
	.type		is_done,@object
	.size		is_done,(count - is_done)
is_done:
	.zero		4
	.type		count,@object
	.size		count,(debug_counter - count)
count:
	.zero		4
	.type		debug_counter,@object
	.size		debug_counter,(departureLock - debug_counter)
debug_counter:
	.zero		4
	.type		departureLock,@object
	.size		departureLock,(.L_3 - departureLock)
departureLock:
	.zero		4
.L_3:


//--------------------- .nv.constant0._Z17jacobi_relaxationv --------------------------
	.section	.nv.constant0._Z17jacobi_relaxationv,"a",@progbits
	.sectionflags	@""
	.align	4
.nv.constant0._Z17jacobi_relaxationv:
	.zero		896


//--------------------- SYMBOLS --------------------------

	.type		.nv.reservedSmem.offset0,@object
	.size		.nv.reservedSmem.offset0,0x4
	.type		vprintf,@function
